//
// Generated by NVIDIA NVVM Compiler
//
// Compiler Build ID: CL-36424714
// Cuda compilation tools, release 13.0, V13.0.88
// Based on NVVM 20.0.0
//

.version 9.0
.target sm_100
.address_size 64

	// .globl	_Z7iterateiiffP6float3S0_
.extern .shared .align 16 .b8 sharedmem[];

.visible .entry _Z7iterateiiffP6float3S0_(
	.param .u32 _Z7iterateiiffP6float3S0__param_0,
	.param .u32 _Z7iterateiiffP6float3S0__param_1,
	.param .f32 _Z7iterateiiffP6float3S0__param_2,
	.param .f32 _Z7iterateiiffP6float3S0__param_3,
	.param .u64 .ptr .align 1 _Z7iterateiiffP6float3S0__param_4,
	.param .u64 .ptr .align 1 _Z7iterateiiffP6float3S0__param_5
)
{
	.reg .pred 	%p<20>;
	.reg .b32 	%r<36>;
	.reg .b32 	%f<147>;
	.reg .b64 	%rd<11>;

	ld.param.u32 	%r19, [_Z7iterateiiffP6float3S0__param_0];
	ld.param.u32 	%r20, [_Z7iterateiiffP6float3S0__param_1];
	ld.param.f32 	%f51, [_Z7iterateiiffP6float3S0__param_2];
	ld.param.f32 	%f52, [_Z7iterateiiffP6float3S0__param_3];
	ld.param.u64 	%rd3, [_Z7iterateiiffP6float3S0__param_4];
	ld.param.u64 	%rd4, [_Z7iterateiiffP6float3S0__param_5];
	cvta.to.global.u64 	%rd1, %rd4;
	cvta.to.global.u64 	%rd2, %rd3;
	mov.u32 	%r1, %ntid.x;
	mov.u32 	%r2, %tid.x;
	mov.u32 	%r21, %ctaid.x;
	mad.lo.s32 	%r3, %r21, %r1, %r2;
	setp.ge.s32 	%p1, %r3, %r19;
	mov.u32 	%r22, sharedmem;
	mad.lo.s32 	%r4, %r2, 12, %r22;
	mad.lo.s32 	%r5, %r1, 12, %r4;
	@%p1 bra 	$L__BB0_2;
	mul.wide.s32 	%rd5, %r3, 12;
	add.s64 	%rd6, %rd2, %rd5;
	ld.global.f32 	%f53, [%rd6];
	st.shared.f32 	[%r4], %f53;
	ld.global.f32 	%f54, [%rd6+4];
	st.shared.f32 	[%r4+4], %f54;
	ld.global.f32 	%f55, [%rd6+8];
	st.shared.f32 	[%r4+8], %f55;
	add.s64 	%rd7, %rd1, %rd5;
	ld.global.f32 	%f56, [%rd7];
	st.shared.f32 	[%r5], %f56;
	ld.global.f32 	%f57, [%rd7+4];
	st.shared.f32 	[%r5+4], %f57;
	ld.global.f32 	%f58, [%rd7+8];
	st.shared.f32 	[%r5+8], %f58;
$L__BB0_2:
	setp.ge.s32 	%p2, %r3, %r19;
	bar.sync 	0;
	setp.lt.s32 	%p3, %r20, 1;
	or.pred  	%p4, %p2, %p3;
	@%p4 bra 	$L__BB0_26;
	neg.f32 	%f1, %f51;
	mad.lo.s32 	%r6, %r1, 24, %r4;
	mov.f32 	%f59, 0f3F800000;
	sub.f32 	%f2, %f59, %f52;
	and.b32  	%r7, %r1, 1;
	and.b32  	%r8, %r1, 2046;
	neg.s32 	%r9, %r2;
	mov.b32 	%r31, 0;
$L__BB0_4:
	setp.eq.s32 	%p5, %r1, 1;
	mov.b32 	%r35, 0;
	@%p5 bra 	$L__BB0_19;
	mov.u32 	%r27, sharedmem;
	add.s32 	%r32, %r27, 16;
	mov.b32 	%r34, 0;
	mov.u32 	%r33, %r9;
$L__BB0_6:
	setp.eq.s32 	%p6, %r33, 0;
	@%p6 bra 	$L__BB0_12;
	ld.shared.v2.f32 	{%f3, %f4}, [%r32+-16];
	ld.shared.f32 	%f5, [%r32+-8];
	ld.shared.f32 	%f6, [%r4];
	ld.shared.f32 	%f7, [%r4+4];
	ld.shared.f32 	%f8, [%r4+8];
	sub.f32 	%f60, %f6, %f3;
	sub.f32 	%f61, %f7, %f4;
	sub.f32 	%f62, %f8, %f5;
	mul.f32 	%f63, %f61, %f61;
	fma.rn.f32 	%f64, %f60, %f60, %f63;
	fma.rn.f32 	%f9, %f62, %f62, %f64;
	setp.geu.f32 	%p7, %f9, 0f42C80000;
	@%p7 bra 	$L__BB0_9;
	sub.f32 	%f72, %f3, %f6;
	mul.f32 	%f73, %f72, %f1;
	div.rn.f32 	%f140, %f73, %f9;
	sub.f32 	%f74, %f4, %f7;
	mul.f32 	%f75, %f74, %f1;
	div.rn.f32 	%f139, %f75, %f9;
	sub.f32 	%f76, %f5, %f8;
	mul.f32 	%f77, %f76, %f1;
	div.rn.f32 	%f138, %f77, %f9;
	bra.uni 	$L__BB0_11;
$L__BB0_9:
	setp.leu.f32 	%p8, %f9, 0f42CA0000;
	mov.f32 	%f138, 0f00000000;
	mov.f32 	%f139, %f138;
	mov.f32 	%f140, %f138;
	@%p8 bra 	$L__BB0_11;
	sub.f32 	%f66, %f3, %f6;
	mul.f32 	%f67, %f51, %f66;
	div.rn.f32 	%f140, %f67, %f9;
	sub.f32 	%f68, %f4, %f7;
	mul.f32 	%f69, %f51, %f68;
	div.rn.f32 	%f139, %f69, %f9;
	sub.f32 	%f70, %f5, %f8;
	mul.f32 	%f71, %f51, %f70;
	div.rn.f32 	%f138, %f71, %f9;
$L__BB0_11:
	st.shared.f32 	[%r6], %f140;
	st.shared.f32 	[%r6+4], %f139;
	st.shared.f32 	[%r6+8], %f138;
$L__BB0_12:
	add.s32 	%r28, %r34, 1;
	setp.eq.s32 	%p9, %r28, %r2;
	@%p9 bra 	$L__BB0_18;
	ld.shared.f32 	%f19, [%r32+-4];
	ld.shared.v2.f32 	{%f20, %f21}, [%r32];
	ld.shared.f32 	%f22, [%r4];
	ld.shared.f32 	%f23, [%r4+4];
	ld.shared.f32 	%f24, [%r4+8];
	sub.f32 	%f78, %f22, %f19;
	sub.f32 	%f79, %f23, %f20;
	sub.f32 	%f80, %f24, %f21;
	mul.f32 	%f81, %f79, %f79;
	fma.rn.f32 	%f82, %f78, %f78, %f81;
	fma.rn.f32 	%f25, %f80, %f80, %f82;
	setp.lt.f32 	%p10, %f25, 0f42C80000;
	@%p10 bra 	$L__BB0_16;
	setp.leu.f32 	%p11, %f25, 0f42CA0000;
	mov.f32 	%f141, 0f00000000;
	mov.f32 	%f142, %f141;
	mov.f32 	%f143, %f141;
	@%p11 bra 	$L__BB0_17;
	sub.f32 	%f84, %f19, %f22;
	mul.f32 	%f85, %f51, %f84;
	div.rn.f32 	%f143, %f85, %f25;
	sub.f32 	%f86, %f20, %f23;
	mul.f32 	%f87, %f51, %f86;
	div.rn.f32 	%f142, %f87, %f25;
	sub.f32 	%f88, %f21, %f24;
	mul.f32 	%f89, %f51, %f88;
	div.rn.f32 	%f141, %f89, %f25;
	bra.uni 	$L__BB0_17;
$L__BB0_16:
	sub.f32 	%f90, %f19, %f22;
	mul.f32 	%f91, %f90, %f1;
	div.rn.f32 	%f143, %f91, %f25;
	sub.f32 	%f92, %f20, %f23;
	mul.f32 	%f93, %f92, %f1;
	div.rn.f32 	%f142, %f93, %f25;
	sub.f32 	%f94, %f21, %f24;
	mul.f32 	%f95, %f94, %f1;
	div.rn.f32 	%f141, %f95, %f25;
$L__BB0_17:
	st.shared.f32 	[%r6], %f143;
	st.shared.f32 	[%r6+4], %f142;
	st.shared.f32 	[%r6+8], %f141;
$L__BB0_18:
	add.s32 	%r34, %r34, 2;
	add.s32 	%r33, %r33, 2;
	add.s32 	%r32, %r32, 24;
	setp.ne.s32 	%p12, %r34, %r8;
	mov.u32 	%r35, %r8;
	@%p12 bra 	$L__BB0_6;
$L__BB0_19:
	setp.eq.s32 	%p13, %r7, 0;
	setp.eq.s32 	%p14, %r35, %r2;
	or.pred  	%p15, %p13, %p14;
	@%p15 bra 	$L__BB0_25;
	mov.u32 	%r29, sharedmem;
	mad.lo.s32 	%r30, %r35, 12, %r29;
	ld.shared.f32 	%f35, [%r30];
	ld.shared.f32 	%f36, [%r30+4];
	ld.shared.f32 	%f37, [%r30+8];
	ld.shared.f32 	%f38, [%r4];
	ld.shared.f32 	%f39, [%r4+4];
	ld.shared.f32 	%f40, [%r4+8];
	sub.f32 	%f96, %f38, %f35;
	sub.f32 	%f97, %f39, %f36;
	sub.f32 	%f98, %f40, %f37;
	mul.f32 	%f99, %f97, %f97;
	fma.rn.f32 	%f100, %f96, %f96, %f99;
	fma.rn.f32 	%f41, %f98, %f98, %f100;
	setp.lt.f32 	%p16, %f41, 0f42C80000;
	@%p16 bra 	$L__BB0_23;
	setp.leu.f32 	%p17, %f41, 0f42CA0000;
	mov.f32 	%f144, 0f00000000;
	mov.f32 	%f145, %f144;
	mov.f32 	%f146, %f144;
	@%p17 bra 	$L__BB0_24;
	sub.f32 	%f102, %f35, %f38;
	mul.f32 	%f103, %f51, %f102;
	div.rn.f32 	%f146, %f103, %f41;
	sub.f32 	%f104, %f36, %f39;
	mul.f32 	%f105, %f51, %f104;
	div.rn.f32 	%f145, %f105, %f41;
	sub.f32 	%f106, %f37, %f40;
	mul.f32 	%f107, %f51, %f106;
	div.rn.f32 	%f144, %f107, %f41;
	bra.uni 	$L__BB0_24;
$L__BB0_23:
	sub.f32 	%f108, %f35, %f38;
	mul.f32 	%f109, %f108, %f1;
	div.rn.f32 	%f146, %f109, %f41;
	sub.f32 	%f110, %f36, %f39;
	mul.f32 	%f111, %f110, %f1;
	div.rn.f32 	%f145, %f111, %f41;
	sub.f32 	%f112, %f37, %f40;
	mul.f32 	%f113, %f112, %f1;
	div.rn.f32 	%f144, %f113, %f41;
$L__BB0_24:
	st.shared.f32 	[%r6], %f146;
	st.shared.f32 	[%r6+4], %f145;
	st.shared.f32 	[%r6+8], %f144;
$L__BB0_25:
	bar.sync 	0;
	ld.shared.f32 	%f114, [%r5];
	ld.shared.f32 	%f115, [%r6];
	add.f32 	%f116, %f114, %f115;
	mul.f32 	%f117, %f2, %f116;
	st.shared.f32 	[%r5], %f117;
	ld.shared.f32 	%f118, [%r5+4];
	ld.shared.f32 	%f119, [%r6+4];
	add.f32 	%f120, %f118, %f119;
	mul.f32 	%f121, %f2, %f120;
	st.shared.f32 	[%r5+4], %f121;
	ld.shared.f32 	%f122, [%r5+8];
	ld.shared.f32 	%f123, [%r6+8];
	add.f32 	%f124, %f122, %f123;
	mul.f32 	%f125, %f2, %f124;
	st.shared.f32 	[%r5+8], %f125;
	ld.shared.f32 	%f126, [%r4];
	add.f32 	%f127, %f117, %f126;
	st.shared.f32 	[%r4], %f127;
	ld.shared.f32 	%f128, [%r4+4];
	add.f32 	%f129, %f121, %f128;
	st.shared.f32 	[%r4+4], %f129;
	ld.shared.f32 	%f130, [%r4+8];
	add.f32 	%f131, %f125, %f130;
	st.shared.f32 	[%r4+8], %f131;
	add.s32 	%r31, %r31, 1;
	setp.ne.s32 	%p18, %r31, %r20;
	@%p18 bra 	$L__BB0_4;
$L__BB0_26:
	setp.ge.s32 	%p19, %r3, %r19;
	bar.sync 	0;
	@%p19 bra 	$L__BB0_28;
	ld.shared.f32 	%f132, [%r4];
	mul.wide.s32 	%rd8, %r3, 12;
	add.s64 	%rd9, %rd2, %rd8;
	st.global.f32 	[%rd9], %f132;
	ld.shared.f32 	%f133, [%r4+4];
	st.global.f32 	[%rd9+4], %f133;
	ld.shared.f32 	%f134, [%r4+8];
	st.global.f32 	[%rd9+8], %f134;
	ld.shared.f32 	%f135, [%r5];
	add.s64 	%rd10, %rd1, %rd8;
	st.global.f32 	[%rd10], %f135;
	ld.shared.f32 	%f136, [%r5+4];
	st.global.f32 	[%rd10+4], %f136;
	ld.shared.f32 	%f137, [%r5+8];
	st.global.f32 	[%rd10+8], %f137;
$L__BB0_28:
	ret;

}


// ===== COMPILED SASS (sm_100) =====

	.target	sm_100

	.elftype	@"ET_EXEC"


//--------------------- .note.nv.tkinfo           --------------------------
	.section	.note.nv.tkinfo,"",@"SHT_NOTE"
	.sectionflags	@"SHF_NOTE_NV_TKINFO"
	.tkinfo
        /*0018*/ 	.word	0x00000002
        /*0030*/ 	.string	""
        /*0030*/ 	.string	"ptxas"
        /*0030*/ 	.string	"Cuda compilation tools, release 13.0, V13.0.88"
        /*0030*/ 	.string	"Build cuda_13.0.r13.0/compiler.36424714_0"
        /*0030*/ 	.string	"-arch sm_100 -m 64 "



//--------------------- .note.nv.cuinfo           --------------------------
	.section	.note.nv.cuinfo,"",@"SHT_NOTE"
	.sectionflags	@"SHF_NOTE_NV_CUINFO"
        /*0018*/ 	.short	0x0002
        /*001a*/ 	.short	0x0064
        /*001c*/ 	.short	0x0082
	.zero		2


//--------------------- .nv.info                  --------------------------
	.section	.nv.info,"",@"SHT_CUDA_INFO"
	.align	4


	//----- nvinfo : EIATTR_REGCOUNT
	.align		4
        /*0000*/ 	.byte	0x04, 0x2f
        /*0002*/ 	.short	(.L_1 - .L_0)
	.align		4
.L_0:
        /*0004*/ 	.word	index@(_Z7iterateiiffP6float3S0_)
        /*0008*/ 	.word	0x00000021


	//----- nvinfo : EIATTR_FRAME_SIZE
	.align		4
.L_1:
        /*000c*/ 	.byte	0x04, 0x11
        /*000e*/ 	.short	(.L_3 - .L_2)
	.align		4
.L_2:
        /*0010*/ 	.word	index@($__internal_0_$__cuda_sm3x_div_rn_noftz_f32_slowpath)
        /*0014*/ 	.word	0x00000000


	//----- nvinfo : EIATTR_FRAME_SIZE
	.align		4
.L_3:
        /*0018*/ 	.byte	0x04, 0x11
        /*001a*/ 	.short	(.L_5 - .L_4)
	.align		4
.L_4:
        /*001c*/ 	.word	index@(_Z7iterateiiffP6float3S0_)
        /*0020*/ 	.word	0x00000000


	//----- nvinfo : EIATTR_MIN_STACK_SIZE
	.align		4
.L_5:
        /*0024*/ 	.byte	0x04, 0x12
        /*0026*/ 	.short	(.L_7 - .L_6)
	.align		4
.L_6:
        /*0028*/ 	.word	index@(_Z7iterateiiffP6float3S0_)
        /*002c*/ 	.word	0x00000000
.L_7:


//--------------------- .nv.compat                --------------------------
	.section	.nv.compat,"",@"SHT_CUDA_COMPAT_INFO"
	.align	4
        /*0000*/ 	.byte	0x02, 0x09, 0x00, 0x00, 0x02, 0x02, 0x01, 0x00, 0x02, 0x05, 0x05, 0x00, 0x03, 0x07, 0x01, 0x01
        /*0010*/ 	.byte	0x02, 0x03, 0x00, 0x00, 0x02, 0x06, 0x01, 0x00, 0x04, 0x0b, 0x08, 0x00, 0x01, 0x00, 0x00, 0x00
        /*0020*/ 	.byte	0x00, 0x00, 0x00, 0x00


//--------------------- .nv.info._Z7iterateiiffP6float3S0_ --------------------------
	.section	.nv.info._Z7iterateiiffP6float3S0_,"",@"SHT_CUDA_INFO"
	.sectionflags	@""
	.align	4


	//----- nvinfo : EIATTR_CUDA_API_VERSION
	.align		4
        /*0000*/ 	.byte	0x04, 0x37
        /*0002*/ 	.short	(.L_9 - .L_8)
.L_8:
        /*0004*/ 	.word	0x00000082


	//----- nvinfo : EIATTR_KPARAM_INFO
	.align		4
.L_9:
        /*0008*/ 	.byte	0x04, 0x17
        /*000a*/ 	.short	(.L_11 - .L_10)
.L_10:
        /*000c*/ 	.word	0x00000000
        /*0010*/ 	.short	0x0005
        /*0012*/ 	.short	0x0018
        /*0014*/ 	.byte	0x00, 0xf5, 0x21, 0x00


	//----- nvinfo : EIATTR_KPARAM_INFO
	.align		4
.L_11:
        /*0018*/ 	.byte	0x04, 0x17
        /*001a*/ 	.short	(.L_13 - .L_12)
.L_12:
        /*001c*/ 	.word	0x00000000
        /*0020*/ 	.short	0x0004
        /*0022*/ 	.short	0x0010
        /*0024*/ 	.byte	0x00, 0xf5, 0x21, 0x00


	//----- nvinfo : EIATTR_KPARAM_INFO
	.align		4
.L_13:
        /*0028*/ 	.byte	0x04, 0x17
        /*002a*/ 	.short	(.L_15 - .L_14)
.L_14:
        /*002c*/ 	.word	0x00000000
        /*0030*/ 	.short	0x0003
        /*0032*/ 	.short	0x000c
        /*0034*/ 	.byte	0x00, 0xf0, 0x11, 0x00


	//----- nvinfo : EIATTR_KPARAM_INFO
	.align		4
.L_15:
        /*0038*/ 	.byte	0x04, 0x17
        /*003a*/ 	.short	(.L_17 - .L_16)
.L_16:
        /*003c*/ 	.word	0x00000000
        /*0040*/ 	.short	0x0002
        /*0042*/ 	.short	0x0008
        /*0044*/ 	.byte	0x00, 0xf0, 0x11, 0x00


	//----- nvinfo : EIATTR_KPARAM_INFO
	.align		4
.L_17:
        /*0048*/ 	.byte	0x04, 0x17
        /*004a*/ 	.short	(.L_19 - .L_18)
.L_18:
        /*004c*/ 	.word	0x00000000
        /*0050*/ 	.short	0x0001
        /*0052*/ 	.short	0x0004
        /*0054*/ 	.byte	0x00, 0xf0, 0x11, 0x00


	//----- nvinfo : EIATTR_KPARAM_INFO
	.align		4
.L_19:
        /*0058*/ 	.byte	0x04, 0x17
        /*005a*/ 	.short	(.L_21 - .L_20)
.L_20:
        /*005c*/ 	.word	0x00000000
        /*0060*/ 	.short	0x0000
        /*0062*/ 	.short	0x0000
        /*0064*/ 	.byte	0x00, 0xf0, 0x11, 0x00


	//----- nvinfo : EIATTR_SPARSE_MMA_MASK
	.align		4
.L_21:
        /*0068*/ 	.byte	0x03, 0x50
        /*006a*/ 	.short	0x0000


	//----- nvinfo : EIATTR_MAXREG_COUNT
	.align		4
        /*006c*/ 	.byte	0x03, 0x1b
        /*006e*/ 	.short	0x00ff


	//----- nvinfo : EIATTR_NUM_BARRIERS
	.align		4
        /*0070*/ 	.byte	0x02, 0x4c
        /*0072*/ 	.byte	0x01
	.zero		1


	//----- nvinfo : EIATTR_MERCURY_ISA_VERSION
	.align		4
        /*0074*/ 	.byte	0x03, 0x5f
        /*0076*/ 	.short	0x0101


	//----- nvinfo : EIATTR_VRC_CTA_INIT_COUNT
	.align		4
        /*0078*/ 	.byte	0x02, 0x4a
	.zero		1
	.zero		1


	//----- nvinfo : EIATTR_EXIT_INSTR_OFFSETS
	.align		4
        /*007c*/ 	.byte	0x04, 0x1c
        /*007e*/ 	.short	(.L_23 - .L_22)


	//   ....[0]....
.L_22:
        /*0080*/ 	.word	0x00001e50


	//   ....[1]....
        /*0084*/ 	.word	0x00001f60


	//----- nvinfo : EIATTR_CRS_STACK_SIZE
	.align		4
.L_23:
        /*0088*/ 	.byte	0x04, 0x1e
        /*008a*/ 	.short	(.L_25 - .L_24)
.L_24:
        /*008c*/ 	.word	0x00000000


	//----- nvinfo : EIATTR_CBANK_PARAM_SIZE
	.align		4
.L_25:
        /*0090*/ 	.byte	0x03, 0x19
        /*0092*/ 	.short	0x0020


	//----- nvinfo : EIATTR_PARAM_CBANK
	.align		4
        /*0094*/ 	.byte	0x04, 0x0a
        /*0096*/ 	.short	(.L_27 - .L_26)
	.align		4
.L_26:
        /*0098*/ 	.word	index@(.nv.constant0._Z7iterateiiffP6float3S0_)
        /*009c*/ 	.short	0x0380
        /*009e*/ 	.short	0x0020


	//----- nvinfo : EIATTR_SW_WAR
	.align		4
.L_27:
        /*00a0*/ 	.byte	0x04, 0x36
        /*00a2*/ 	.short	(.L_29 - .L_28)
.L_28:
        /*00a4*/ 	.word	0x00000008
.L_29:


//--------------------- .nv.callgraph             --------------------------
	.section	.nv.callgraph,"",@"SHT_CUDA_CALLGRAPH"
	.align	4
	.sectionentsize	8
	.align		4
        /*0000*/ 	.word	0x00000000
	.align		4
        /*0004*/ 	.word	0xffffffff
	.align		4
        /*0008*/ 	.word	0x00000000
	.align		4
        /*000c*/ 	.word	0xfffffffe
	.align		4
        /*0010*/ 	.word	0x00000000
	.align		4
        /*0014*/ 	.word	0xfffffffd
	.align		4
        /*0018*/ 	.word	0x00000000
	.align		4
        /*001c*/ 	.word	0xfffffffc


//--------------------- .text._Z7iterateiiffP6float3S0_ --------------------------
	.section	.text._Z7iterateiiffP6float3S0_,"ax",@progbits
	.align	128
        .global         _Z7iterateiiffP6float3S0_
        .type           _Z7iterateiiffP6float3S0_,@function
        .size           _Z7iterateiiffP6float3S0_,(.L_x_65 - _Z7iterateiiffP6float3S0_)
        .other          _Z7iterateiiffP6float3S0_,@"STO_CUDA_ENTRY STV_DEFAULT"
_Z7iterateiiffP6float3S0_:
.text._Z7iterateiiffP6float3S0_:
[----:B------:R-:W-:Y:S01]  /*0000*/  LDC R1, c[0x0][0x37c] ;  /* 0x0000df00ff017b82 */ /* 0x000fe20000000800 */
[----:B------:R-:W0:Y:S07]  /*0010*/  S2R R11, SR_TID.X ;  /* 0x00000000000b7919 */ /* 0x000e2e0000002100 */
[----:B------:R-:W0:Y:S01]  /*0020*/  S2UR UR4, SR_CTAID.X ;  /* 0x00000000000479c3 */ /* 0x000e220000002500 */
[----:B------:R-:W1:Y:S01]  /*0030*/  LDCU UR5, c[0x0][0x380] ;  /* 0x00007000ff0577ac */ /* 0x000e620008000800 */
[----:B------:R-:W2:Y:S06]  /*0040*/  LDCU.64 UR6, c[0x0][0x358] ;  /* 0x00006b00ff0677ac */ /* 0x000eac0008000a00 */
[----:B------:R-:W0:Y:S08]  /*0050*/  LDC R10, c[0x0][0x360] ;  /* 0x0000d800ff0a7b82 */ /* 0x000e300000000800 */
[----:B------:R-:W3:Y:S08]  /*0060*/  LDC.64 R2, c[0x0][0x390] ;  /* 0x0000e400ff027b82 */ /* 0x000ef00000000a00 */
[----:B------:R-:W4:Y:S01]  /*0070*/  LDC.64 R4, c[0x0][0x398] ;  /* 0x0000e600ff047b82 */ /* 0x000f220000000a00 */
[----:B------:R-:W5:Y:S01]  /*0080*/  S2R R7, SR_CgaCtaId ;  /* 0x0000000000077919 */ /* 0x000f620000008800 */
[----:B------:R-:W-:Y:S01]  /*0090*/  MOV R0, 0x400 ;  /* 0x0000040000007802 */ /* 0x000fe20000000f00 */
[----:B------:R-:W0:Y:S02]  /*00a0*/  LDCU UR8, c[0x0][0x388] ;  /* 0x00007100ff0877ac */ /* 0x000e240008000800 */
[----:B0-----:R-:W-:-:S03]  /*00b0*/  IMAD R9, R10, UR4, R11 ;  /* 0x000000040a097c24 */ /* 0x001fc6000f8e020b */
[----:B------:R-:W0:Y:S02]  /*00c0*/  LDC R16, c[0x0][0x384] ;  /* 0x0000e100ff107b82 */ /* 0x000e240000000800 */
[----:B-1----:R-:W-:-:S13]  /*00d0*/  ISETP.GE.AND P0, PT, R9, UR5, PT ;  /* 0x0000000509007c0c */ /* 0x002fda000bf06270 */
[----:B---3--:R-:W-:-:S04]  /*00e0*/  @!P0 IMAD.WIDE R2, R9, 0xc, R2 ;  /* 0x0000000c09028825 */ /* 0x008fc800078e0202 */
[----:B----4-:R-:W-:Y:S01]  /*00f0*/  @!P0 IMAD.WIDE R4, R9, 0xc, R4 ;  /* 0x0000000c09048825 */ /* 0x010fe200078e0204 */
[----:B--2---:R-:W2:Y:S04]  /*0100*/  @!P0 LDG.E R13, desc[UR6][R2.64] ;  /* 0x00000006020d8981 */ /* 0x004ea8000c1e1900 */
[----:B------:R-:W3:Y:S04]  /*0110*/  @!P0 LDG.E R15, desc[UR6][R2.64+0x4] ;  /* 0x00000406020f8981 */ /* 0x000ee8000c1e1900 */
[----:B------:R-:W4:Y:S04]  /*0120*/  @!P0 LDG.E R17, desc[UR6][R2.64+0x8] ;  /* 0x0000080602118981 */ /* 0x000f28000c1e1900 */
[----:B------:R-:W4:Y:S04]  /*0130*/  @!P0 LDG.E R6, desc[UR6][R4.64] ;  /* 0x0000000604068981 */ /* 0x000f28000c1e1900 */
[----:B------:R-:W4:Y:S04]  /*0140*/  @!P0 LDG.E R12, desc[UR6][R4.64+0x4] ;  /* 0x00000406040c8981 */ /* 0x000f28000c1e1900 */
[----:B------:R-:W4:Y:S01]  /*0150*/  @!P0 LDG.E R14, desc[UR6][R4.64+0x8] ;  /* 0x00000806040e8981 */ /* 0x000f22000c1e1900 */
[----:B-----5:R-:W-:-:S05]  /*0160*/  LEA R0, R7, R0, 0x18 ;  /* 0x0000000007007211 */ /* 0x020fca00078ec0ff */
[----:B------:R-:W-:-:S04]  /*0170*/  IMAD R8, R11, 0xc, R0 ;  /* 0x0000000c0b087824 */ /* 0x000fc800078e0200 */
[----:B------:R-:W-:Y:S01]  /*0180*/  IMAD R7, R10, 0xc, R8 ;  /* 0x0000000c0a077824 */ /* 0x000fe200078e0208 */
[----:B--2---:R1:W-:Y:S04]  /*0190*/  @!P0 STS [R8], R13 ;  /* 0x0000000d08008388 */ /* 0x0043e80000000800 */
[----:B---3--:R1:W-:Y:S04]  /*01a0*/  @!P0 STS [R8+0x4], R15 ;  /* 0x0000040f08008388 */ /* 0x0083e80000000800 */
[----:B----4-:R1:W-:Y:S04]  /*01b0*/  @!P0 STS [R8+0x8], R17 ;  /* 0x0000081108008388 */ /* 0x0103e80000000800 */
[----:B------:R1:W-:Y:S04]  /*01c0*/  @!P0 STS [R7], R6 ;  /* 0x0000000607008388 */ /* 0x0003e80000000800 */
[----:B------:R1:W-:Y:S04]  /*01d0*/  @!P0 STS [R7+0x4], R12 ;  /* 0x0000040c07008388 */ /* 0x0003e80000000800 */
[----:B------:R1:W-:Y:S01]  /*01e0*/  @!P0 STS [R7+0x8], R14 ;  /* 0x0000080e07008388 */ /* 0x0003e20000000800 */
[----:B------:R-:W-:Y:S01]  /*01f0*/  BAR.SYNC.DEFER_BLOCKING 0x0 ;  /* 0x0000000000007b1d */ /* 0x000fe20000010000 */
[----:B0-----:R-:W-:-:S04]  /*0200*/  ISETP.GE.AND P0, PT, R16, 0x1, PT ;  /* 0x000000011000780c */ /* 0x001fc80003f06270 */
[----:B------:R-:W-:-:S13]  /*0210*/  ISETP.GE.OR P0, PT, R9, UR5, !P0 ;  /* 0x0000000509007c0c */ /* 0x000fda000c706670 */
[----:B-1----:R-:W-:Y:S05]  /*0220*/  @P0 BRA `(.L_x_0) ;  /* 0x0000001800f80947 */ /* 0x002fea0003800000 */
[----:B------:R-:W0:Y:S01]  /*0230*/  LDC R2, c[0x0][0x38c] ;  /* 0x0000e300ff027b82 */ /* 0x000e220000000800 */
[----:B------:R-:W-:Y:S02]  /*0240*/  HFMA2 R3, -RZ, RZ, 0, 0 ;  /* 0x00000000ff037431 */ /* 0x000fe400000001ff */
[C---:B------:R-:W-:Y:S01]  /*0250*/  IMAD R6, R10.reuse, 0x18, R8 ;  /* 0x000000180a067824 */ /* 0x040fe200078e0208 */
[----:B------:R-:W-:Y:S02]  /*0260*/  LOP3.LUT R5, R10, 0x7fe, RZ, 0xc0, !PT ;  /* 0x000007fe0a057812 */ /* 0x000fe400078ec0ff */
[----:B------:R-:W-:Y:S01]  /*0270*/  IADD3 R4, PT, PT, -R11, RZ, RZ ;  /* 0x000000ff0b047210 */ /* 0x000fe20007ffe1ff */
[----:B0-----:R-:W-:-:S07]  /*0280*/  FADD R2, -R2, 1 ;  /* 0x3f80000002027421 */ /* 0x001fce0000000100 */
.L_x_52:
[----:B------:R-:W-:Y:S02]  /*0290*/  ISETP.NE.AND P0, PT, R10, 0x1, PT ;  /* 0x000000010a00780c */ /* 0x000fe40003f05270 */
[----:B------:R-:W-:-:S11]  /*02a0*/  MOV R0, RZ ;  /* 0x000000ff00007202 */ /* 0x000fd60000000f00 */
[----:B012---:R-:W-:Y:S05]  /*02b0*/  @!P0 BRA `(.L_x_1) ;  /* 0x0000001000348947 */ /* 0x007fea0003800000 */
[----:B------:R-:W0:Y:S01]  /*02c0*/  S2UR UR5, SR_CgaCtaId ;  /* 0x00000000000579c3 */ /* 0x000e220000008800 */
[----:B------:R-:W-:Y:S01]  /*02d0*/  UMOV UR4, 0x400 ;  /* 0x0000040000047882 */ /* 0x000fe20000000000 */
[----:B------:R-:W-:Y:S02]  /*02e0*/  MOV R16, RZ ;  /* 0x000000ff00107202 */ /* 0x000fe40000000f00 */
[----:B------:R-:W-:Y:S01]  /*02f0*/  MOV R13, R4 ;  /* 0x00000004000d7202 */ /* 0x000fe20000000f00 */
[----:B0-----:R-:W-:-:S04]  /*0300*/  ULEA UR4, UR5, UR4, 0x18 ;  /* 0x0000000405047291 */ /* 0x001fc8000f8ec0ff */
[----:B------:R-:W-:-:S06]  /*0310*/  UIADD3 UR4, UPT, UPT, UR4, 0x10, URZ ;  /* 0x0000001004047890 */ /* 0x000fcc000fffe0ff */
[----:B------:R-:W-:-:S07]  /*0320*/  MOV R12, UR4 ;  /* 0x00000004000c7c02 */ /* 0x000fce0008000f00 */
.L_x_35:
[----:B------:R-:W-:Y:S01]  /*0330*/  ISETP.NE.AND P0, PT, R13, RZ, PT ;  /* 0x000000ff0d00720c */ /* 0x000fe20003f05270 */
[----:B------:R-:W-:-:S12]  /*0340*/  BSSY.RECONVERGENT B2, `(.L_x_2) ;  /* 0x000007d000027945 */ /* 0x000fd80003800200 */
[----:B0-----:R-:W-:Y:S05]  /*0350*/  @!P0 BRA `(.L_x_3) ;  /* 0x0000000400ec8947 */ /* 0x001fea0003800000 */
[----:B------:R-:W-:Y:S01]  /*0360*/  LDS R30, [R8+0x4] ;  /* 0x00000400081e7984 */ /* 0x000fe20000000800 */
[----:B------:R-:W-:Y:S03]  /*0370*/  BSSY.RECONVERGENT B3, `(.L_x_4) ;  /* 0x0000076000037945 */ /* 0x000fe60003800200 */
[----:B------:R-:W0:Y:S04]  /*0380*/  LDS.64 R14, [R12+-0x10] ;  /* 0xfffff0000c0e7984 */ /* 0x000e280000000a00 */
[----:B------:R-:W1:Y:S04]  /*0390*/  LDS R17, [R8] ;  /* 0x0000000008117984 */ /* 0x000e680000000800 */
[----:B------:R-:W-:Y:S04]  /*03a0*/  LDS R25, [R12+-0x8] ;  /* 0xfffff8000c197984 */ /* 0x000fe80000000800 */
[----:B------:R-:W2:Y:S01]  /*03b0*/  LDS R29, [R8+0x8] ;  /* 0x00000800081d7984 */ /* 0x000ea20000000800 */
[----:B0-----:R-:W-:Y:S01]  /*03c0*/  FADD R18, -R15, R30 ;  /* 0x0000001e0f127221 */ /* 0x001fe20000000100 */
[----:B-1----:R-:W-:-:S03]  /*03d0*/  FADD R0, -R14, R17 ;  /* 0x000000110e007221 */ /* 0x002fc60000000100 */
[----:B------:R-:W-:-:S04]  /*03e0*/  FMUL R19, R18, R18 ;  /* 0x0000001212137220 */ /* 0x000fc80000400000 */
[----:B------:R-:W-:Y:S01]  /*03f0*/  FFMA R19, R0, R0, R19 ;  /* 0x0000000000137223 */ /* 0x000fe20000000013 */
[----:B--2---:R-:W-:-:S04]  /*0400*/  FADD R26, -R25, R29 ;  /* 0x0000001d191a7221 */ /* 0x004fc80000000100 */
[----:B------:R-:W-:-:S05]  /*0410*/  FFMA R26, R26, R26, R19 ;  /* 0x0000001a1a1a7223 */ /* 0x000fca0000000013 */
[----:B------:R-:W-:-:S13]  /*0420*/  FSETP.GEU.AND P0, PT, R26, 100, PT ;  /* 0x42c800001a00780b */ /* 0x000fda0003f0e000 */
[----:B------:R-:W-:Y:S05]  /*0430*/  @P0 BRA `(.L_x_5) ;  /* 0x0000000000c80947 */ /* 0x000fea0003800000 */
[----:B------:R-:W0:Y:S01]  /*0440*/  MUFU.RCP R19, R26 ;  /* 0x0000001a00137308 */ /* 0x000e220000001000 */
[----:B------:R-:W-:Y:S01]  /*0450*/  FADD R0, R14, -R17 ;  /* 0x800000110e007221 */ /* 0x000fe20000000000 */
[----:B------:R-:W-:Y:S03]  /*0460*/  BSSY.RECONVERGENT B4, `(.L_x_6) ;  /* 0x000000d000047945 */ /* 0x000fe60003800200 */
[----:B------:R-:W-:-:S04]  /*0470*/  FMUL R0, R0, -UR8 ;  /* 0x8000000800007c20 */ /* 0x000fc80008400000 */
[----:B------:R-:W1:Y:S01]  /*0480*/  FCHK P0, R0, R26 ;  /* 0x0000001a00007302 */ /* 0x000e620000000000 */
[----:B0-----:R-:W-:-:S04]  /*0490*/  FFMA R14, -R26, R19, 1 ;  /* 0x3f8000001a0e7423 */ /* 0x001fc80000000113 */
[----:B------:R-:W-:-:S04]  /*04a0*/  FFMA R19, R19, R14, R19 ;  /* 0x0000000e13137223 */ /* 0x000fc80000000013 */
[----:B------:R-:W-:-:S04]  /*04b0*/  FFMA R14, R0, R19, RZ ;  /* 0x00000013000e7223 */ /* 0x000fc800000000ff */
[----:B------:R-:W-:-:S04]  /*04c0*/  FFMA R17, -R26, R14, R0 ;  /* 0x0000000e1a117223 */ /* 0x000fc80000000100 */
[----:B------:R-:W-:Y:S01]  /*04d0*/  FFMA R27, R19, R17, R14 ;  /* 0x00000011131b7223 */ /* 0x000fe2000000000e */
[----:B-1----:R-:W-:Y:S06]  /*04e0*/  @!P0 BRA `(.L_x_7) ;  /* 0x0000000000108947 */ /* 0x002fec0003800000 */
[----:B------:R-:W-:Y:S02]  /*04f0*/  MOV R23, R26 ;  /* 0x0000001a00177202 */ /* 0x000fe40000000f00 */
[----:B------:R-:W-:-:S07]  /*0500*/  MOV R17, 0x520 ;  /* 0x0000052000117802 */ /* 0x000fce0000000f00 */
[----:B------:R-:W-:Y:S05]  /*0510*/  CALL.REL.NOINC `($__internal_0_$__cuda_sm3x_div_rn_noftz_f32_slowpath) ;  /* 0x0000001800947944 */ /* 0x000fea0003c00000 */
[----:B------:R-:W-:-:S07]  /*0520*/  MOV R27, R0 ;  /* 0x00000000001b7202 */ /* 0x000fce0000000f00 */
.L_x_7:
[----:B------:R-:W-:Y:S05]  /*0530*/  BSYNC.RECONVERGENT B4 ;  /* 0x0000000000047941 */ /* 0x000fea0003800200 */
.L_x_6:
        /* <DEDUP_REMOVED lines=12> */
[----:B------:R-:W-:Y:S02]  /*0600*/  MOV R23, R26 ;  /* 0x0000001a00177202 */ /* 0x000fe40000000f00 */
[----:B------:R-:W-:-:S07]  /*0610*/  MOV R17, 0x630 ;  /* 0x0000063000117802 */ /* 0x000fce0000000f00 */
[----:B------:R-:W-:Y:S05]  /*0620*/  CALL.REL.NOINC `($__internal_0_$__cuda_sm3x_div_rn_noftz_f32_slowpath) ;  /* 0x0000001800507944 */ /* 0x000fea0003c00000 */
[----:B------:R-:W-:-:S07]  /*0630*/  MOV R28, R0 ;  /* 0x00000000001c7202 */ /* 0x000fce0000000f00 */
.L_x_9:
[----:B------:R-:W-:Y:S05]  /*0640*/  BSYNC.RECONVERGENT B4 ;  /* 0x0000000000047941 */ /* 0x000fea0003800200 */
.L_x_8:
        /* <DEDUP_REMOVED lines=15> */
.L_x_11:
[----:B------:R-:W-:Y:S05]  /*0740*/  BSYNC.RECONVERGENT B4 ;  /* 0x0000000000047941 */ /* 0x000fea0003800200 */
.L_x_10:
[----:B------:R-:W-:Y:S05]  /*0750*/  BRA `(.L_x_12) ;  /* 0x0000000000dc7947 */ /* 0x000fea0003800000 */
.L_x_5:
[----:B------:R-:W-:Y:S01]  /*0760*/  FSETP.GT.AND P0, PT, R26, 101, PT ;  /* 0x42ca00001a00780b */ /* 0x000fe20003f04000 */
[----:B------:R-:W-:Y:S01]  /*0770*/  HFMA2 R0, -RZ, RZ, 0, 0 ;  /* 0x00000000ff007431 */ /* 0x000fe200000001ff */
[----:B------:R-:W-:Y:S01]  /*0780*/  MOV R28, RZ ;  /* 0x000000ff001c7202 */ /* 0x000fe20000000f00 */
[----:B------:R-:W-:-:S10]  /*0790*/  HFMA2 R27, -RZ, RZ, 0, 0 ;  /* 0x00000000ff1b7431 */ /* 0x000fd400000001ff */
[----:B------:R-:W-:Y:S05]  /*07a0*/  @!P0 BRA `(.L_x_12) ;  /* 0x0000000000c88947 */ /* 0x000fea0003800000 */
[----:B------:R-:W0:Y:S01]  /*07b0*/  MUFU.RCP R21, R26 ;  /* 0x0000001a00157308 */ /* 0x000e220000001000 */
[----:B------:R-:W-:Y:S01]  /*07c0*/  FADD R19, R14, -R17 ;  /* 0x800000110e137221 */ /* 0x000fe20000000000 */
[----:B------:R-:W-:Y:S03]  /*07d0*/  BSSY.RECONVERGENT B4, `(.L_x_13) ;  /* 0x000000e000047945 */ /* 0x000fe60003800200 */
[----:B------:R-:W-:-:S04]  /*07e0*/  FMUL R19, R19, UR8 ;  /* 0x0000000813137c20 */ /* 0x000fc80008400000 */
        /* <DEDUP_REMOVED lines=12> */
.L_x_14:
[----:B------:R-:W-:Y:S05]  /*08b0*/  BSYNC.RECONVERGENT B4 ;  /* 0x0000000000047941 */ /* 0x000fea0003800200 */
.L_x_13:
        /* <DEDUP_REMOVED lines=16> */
.L_x_16:
[----:B------:R-:W-:Y:S05]  /*09c0*/  BSYNC.RECONVERGENT B4 ;  /* 0x0000000000047941 */ /* 0x000fea0003800200 */
.L_x_15:
        /* <DEDUP_REMOVED lines=15> */
.L_x_17:
[----:B------:R-:W-:Y:S05]  /*0ac0*/  BSYNC.RECONVERGENT B4 ;  /* 0x0000000000047941 */ /* 0x000fea0003800200 */
.L_x_12:
[----:B------:R-:W-:Y:S05]  /*0ad0*/  BSYNC.RECONVERGENT B3 ;  /* 0x0000000000037941 */ /* 0x000fea0003800200 */
.L_x_4:
[----:B------:R0:W-:Y:S04]  /*0ae0*/  STS [R6], R27 ;  /* 0x0000001b06007388 */ /* 0x0001e80000000800 */
[----:B------:R0:W-:Y:S04]  /*0af0*/  STS [R6+0x4], R28 ;  /* 0x0000041c06007388 */ /* 0x0001e80000000800 */
[----:B------:R0:W-:Y:S02]  /*0b00*/  STS [R6+0x8], R0 ;  /* 0x0000080006007388 */ /* 0x0001e40000000800 */
.L_x_3:
[----:B------:R-:W-:Y:S05]  /*0b10*/  BSYNC.RECONVERGENT B2 ;  /* 0x0000000000027941 */ /* 0x000fea0003800200 */
.L_x_2:
[----:B0-----:R-:W-:Y:S01]  /*0b20*/  IADD3 R0, PT, PT, R16, 0x1, RZ ;  /* 0x0000000110007810 */ /* 0x001fe20007ffe0ff */
[----:B------:R-:W-:Y:S03]  /*0b30*/  BSSY.RECONVERGENT B2, `(.L_x_18) ;  /* 0x000007f000027945 */ /* 0x000fe60003800200 */
[----:B------:R-:W-:-:S13]  /*0b40*/  ISETP.NE.AND P0, PT, R0, R11, PT ;  /* 0x0000000b0000720c */ /* 0x000fda0003f05270 */
[----:B------:R-:W-:Y:S05]  /*0b50*/  @!P0 BRA `(.L_x_19) ;  /* 0x0000000400f08947 */ /* 0x000fea0003800000 */
[----:B------:R-:W-:Y:S01]  /*0b60*/  LDS R29, [R8+0x4] ;  /* 0x00000400081d7984 */ /* 0x000fe20000000800 */
[----:B------:R-:W-:Y:S03]  /*0b70*/  BSSY.RECONVERGENT B3, `(.L_x_20) ;  /* 0x0000077000037945 */ /* 0x000fe60003800200 */
[----:B------:R-:W0:Y:S04]  /*0b80*/  LDS.64 R14, [R12] ;  /* 0x000000000c0e7984 */ /* 0x000e280000000a00 */
[----:B------:R-:W-:Y:S04]  /*0b90*/  LDS R0, [R12+-0x4] ;  /* 0xfffffc000c007984 */ /* 0x000fe80000000800 */
[----:B------:R-:W1:Y:S04]  /*0ba0*/  LDS R17, [R8] ;  /* 0x0000000008117984 */ /* 0x000e680000000800 */
[----:B------:R-:W2:Y:S01]  /*0bb0*/  LDS R28, [R8+0x8] ;  /* 0x00000800081c7984 */ /* 0x000ea20000000800 */
[----:B0-----:R-:W-:-:S04]  /*0bc0*/  FADD R19, -R14, R29 ;  /* 0x0000001d0e137221 */ /* 0x001fc80000000100 */
[----:B------:R-:W-:Y:S01]  /*0bd0*/  FMUL R19, R19, R19 ;  /* 0x0000001313137220 */ /* 0x000fe20000400000 */
[----:B-1----:R-:W-:Y:S01]  /*0be0*/  FADD R18, -R0, R17 ;  /* 0x0000001100127221 */ /* 0x002fe20000000100 */
[----:B--2---:R-:W-:-:S03]  /*0bf0*/  FADD R25, -R15, R28 ;  /* 0x0000001c0f197221 */ /* 0x004fc60000000100 */
[----:B------:R-:W-:-:S04]  /*0c00*/  FFMA R18, R18, R18, R19 ;  /* 0x0000001212127223 */ /* 0x000fc80000000013 */
[----:B------:R-:W-:-:S05]  /*0c10*/  FFMA R25, R25, R25, R18 ;  /* 0x0000001919197223 */ /* 0x000fca0000000012 */
[----:B------:R-:W-:-:S13]  /*0c20*/  FSETP.GEU.AND P0, PT, R25, 100, PT ;  /* 0x42c800001900780b */ /* 0x000fda0003f0e000 */
[----:B------:R-:W-:Y:S05]  /*0c30*/  @!P0 BRA `(.L_x_21) ;  /* 0x0000000000dc8947 */ /* 0x000fea0003800000 */
[----:B------:R-:W-:Y:S01]  /*0c40*/  FSETP.GT.AND P0, PT, R25, 101, PT ;  /* 0x42ca00001900780b */ /* 0x000fe20003f04000 */
[----:B------:R-:W-:Y:S01]  /*0c50*/  HFMA2 R19, -RZ, RZ, 0, 0 ;  /* 0x00000000ff137431 */ /* 0x000fe200000001ff */
[----:B------:R-:W-:-:S11]  /*0c60*/  CS2R R26, SRZ ;  /* 0x00000000001a7805 */ /* 0x000fd6000001ff00 */
        /* <DEDUP_REMOVED lines=16> */
.L_x_24:
[----:B------:R-:W-:Y:S05]  /*0d70*/  BSYNC.RECONVERGENT B4 ;  /* 0x0000000000047941 */ /* 0x000fea0003800200 */
.L_x_23:
        /* <DEDUP_REMOVED lines=16> */
.L_x_26:
[----:B------:R-:W-:Y:S05]  /*0e80*/  BSYNC.RECONVERGENT B4 ;  /* 0x0000000000047941 */ /* 0x000fea0003800200 */
.L_x_25:
        /* <DEDUP_REMOVED lines=15> */
.L_x_28:
[----:B------:R-:W-:Y:S05]  /*0f80*/  BSYNC.RECONVERGENT B4 ;  /* 0x0000000000047941 */ /* 0x000fea0003800200 */
.L_x_27:
[----:B------:R-:W-:Y:S01]  /*0f90*/  MOV R19, R0 ;  /* 0x0000000000137202 */ /* 0x000fe20000000f00 */
[----:B------:R-:W-:Y:S06]  /*0fa0*/  BRA `(.L_x_22) ;  /* 0x0000000000cc7947 */ /* 0x000fec0003800000 */
.L_x_21:
        /* <DEDUP_REMOVED lines=16> */
.L_x_30:
[----:B------:R-:W-:Y:S05]  /*10b0*/  BSYNC.RECONVERGENT B4 ;  /* 0x0000000000047941 */ /* 0x000fea0003800200 */
.L_x_29:
        /* <DEDUP_REMOVED lines=16> */
.L_x_32:
[----:B------:R-:W-:Y:S05]  /*11c0*/  BSYNC.RECONVERGENT B4 ;  /* 0x0000000000047941 */ /* 0x000fea0003800200 */
.L_x_31:
        /* <DEDUP_REMOVED lines=15> */
.L_x_34:
[----:B------:R-:W-:Y:S05]  /*12c0*/  BSYNC.RECONVERGENT B4 ;  /* 0x0000000000047941 */ /* 0x000fea0003800200 */
.L_x_33:
[----:B------:R-:W-:-:S07]  /*12d0*/  MOV R19, R0 ;  /* 0x0000000000137202 */ /* 0x000fce0000000f00 */
.L_x_22:
[----:B------:R-:W-:Y:S05]  /*12e0*/  BSYNC.RECONVERGENT B3 ;  /* 0x0000000000037941 */ /* 0x000fea0003800200 */
.L_x_20:
[----:B------:R0:W-:Y:S04]  /*12f0*/  STS [R6], R26 ;  /* 0x0000001a06007388 */ /* 0x0001e80000000800 */
[----:B------:R0:W-:Y:S04]  /*1300*/  STS [R6+0x4], R27 ;  /* 0x0000041b06007388 */ /* 0x0001e80000000800 */
[----:B------:R0:W-:Y:S02]  /*1310*/  STS [R6+0x8], R19 ;  /* 0x0000081306007388 */ /* 0x0001e40000000800 */
.L_x_19:
[----:B------:R-:W-:Y:S05]  /*1320*/  BSYNC.RECONVERGENT B2 ;  /* 0x0000000000027941 */ /* 0x000fea0003800200 */
.L_x_18:
[----:B------:R-:W-:Y:S02]  /*1330*/  IADD3 R16, PT, PT, R16, 0x2, RZ ;  /* 0x0000000210107810 */ /* 0x000fe40007ffe0ff */
[----:B------:R-:W-:Y:S02]  /*1340*/  IADD3 R13, PT, PT, R13, 0x2, RZ ;  /* 0x000000020d0d7810 */ /* 0x000fe40007ffe0ff */
[----:B------:R-:W-:Y:S02]  /*1350*/  ISETP.NE.AND P0, PT, R16, R5, PT ;  /* 0x000000051000720c */ /* 0x000fe40003f05270 */
[----:B------:R-:W-:-:S11]  /*1360*/  IADD3 R12, PT, PT, R12, 0x18, RZ ;  /* 0x000000180c0c7810 */ /* 0x000fd60007ffe0ff */
[----:B------:R-:W-:Y:S05]  /*1370*/  @P0 BRA `(.L_x_35) ;  /* 0xffffffec00ec0947 */ /* 0x000fea000383ffff */
[----:B------:R-:W-:-:S07]  /*1380*/  MOV R0, R5 ;  /* 0x0000000500007202 */ /* 0x000fce0000000f00 */
.L_x_1:
[----:B------:R-:W-:-:S04]  /*1390*/  LOP3.LUT P0, RZ, R10, 0x1, RZ, 0xc0, !PT ;  /* 0x000000010aff7812 */ /* 0x000fc8000780c0ff */
[----:B------:R-:W-:-:S13]  /*13a0*/  ISETP.EQ.OR P0, PT, R0, R11, !P0 ;  /* 0x0000000b0000720c */ /* 0x000fda0004702670 */
[----:B------:R-:W-:Y:S05]  /*13b0*/  @P0 BRA `(.L_x_36) ;  /* 0x00000008001c0947 */ /* 0x000fea0003800000 */
[----:B------:R-:W1:Y:S01]  /*13c0*/  S2R R13, SR_CgaCtaId ;  /* 0x00000000000d7919 */ /* 0x000e620000008800 */
[----:B------:R-:W-:Y:S01]  /*13d0*/  MOV R12, 0x400 ;  /* 0x00000400000c7802 */ /* 0x000fe20000000f00 */
[----:B------:R-:W-:Y:S01]  /*13e0*/  BSSY.RECONVERGENT B2, `(.L_x_37) ;  /* 0x0000081000027945 */ /* 0x000fe20003800200 */
[----:B0-----:R-:W-:Y:S04]  /*13f0*/  LDS R27, [R8+0x4] ;  /* 0x00000400081b7984 */ /* 0x001fe80000000800 */
[----:B------:R-:W-:Y:S04]  /*1400*/  LDS R17, [R8] ;  /* 0x0000000008117984 */ /* 0x000fe80000000800 */
[----:B------:R-:W-:Y:S01]  /*1410*/  LDS R26, [R8+0x8] ;  /* 0x00000800081a7984 */ /* 0x000fe20000000800 */
[----:B-1----:R-:W-:-:S05]  /*1420*/  LEA R13, R13, R12, 0x18 ;  /* 0x0000000c0d0d7211 */ /* 0x002fca00078ec0ff */
[----:B------:R-:W-:-:S05]  /*1430*/  IMAD R0, R0, 0xc, R13 ;  /* 0x0000000c00007824 */ /* 0x000fca00078e020d */
[----:B------:R-:W0:Y:S04]  /*1440*/  LDS.64 R12, [R0] ;  /* 0x00000000000c7984 */ /* 0x000e280000000a00 */
[----:B------:R-:W1:Y:S01]  /*1450*/  LDS R15, [R0+0x8] ;  /* 0x00000800000f7984 */ /* 0x000e620000000800 */
[----:B0-----:R-:W-:Y:S01]  /*1460*/  FADD R16, -R13, R27 ;  /* 0x0000001b0d107221 */ /* 0x001fe20000000100 */
[----:B------:R-:W-:-:S03]  /*1470*/  FADD R14, -R12, R17 ;  /* 0x000000110c0e7221 */ /* 0x000fc60000000100 */
[----:B------:R-:W-:Y:S01]  /*1480*/  FMUL R19, R16, R16 ;  /* 0x0000001010137220 */ /* 0x000fe20000400000 */
[----:B-1----:R-:W-:-:S03]  /*1490*/  FADD R16, -R15, R26 ;  /* 0x0000001a0f107221 */ /* 0x002fc60000000100 */
[----:B------:R-:W-:-:S04]  /*14a0*/  FFMA R19, R14, R14, R19 ;  /* 0x0000000e0e137223 */ /* 0x000fc80000000013 */
[----:B------:R-:W-:-:S05]  /*14b0*/  FFMA R14, R16, R16, R19 ;  /* 0x00000010100e7223 */ /* 0x000fca0000000013 */
[----:B------:R-:W-:-:S13]  /*14c0*/  FSETP.GEU.AND P0, PT, R14, 100, PT ;  /* 0x42c800000e00780b */ /* 0x000fda0003f0e000 */
[----:B------:R-:W-:Y:S05]  /*14d0*/  @!P0 BRA `(.L_x_38) ;  /* 0x0000000000ec8947 */ /* 0x000fea0003800000 */
[----:B------:R-:W-:Y:S01]  /*14e0*/  FSETP.GT.AND P0, PT, R14, 101, PT ;  /* 0x42ca00000e00780b */ /* 0x000fe20003f04000 */
[----:B------:R-:W-:Y:S01]  /*14f0*/  HFMA2 R19, -RZ, RZ, 0, 0 ;  /* 0x00000000ff137431 */ /* 0x000fe200000001ff */
[----:B------:R-:W-:Y:S01]  /*1500*/  MOV R25, RZ ;  /* 0x000000ff00197202 */ /* 0x000fe20000000f00 */
[----:B------:R-:W-:-:S10]  /*1510*/  HFMA2 R16, -RZ, RZ, 0, 0 ;  /* 0x00000000ff107431 */ /* 0x000fd400000001ff */
[----:B------:R-:W-:Y:S05]  /*1520*/  @!P0 BRA `(.L_x_39) ;  /* 0x0000000400b08947 */ /* 0x000fea0003800000 */
[----:B------:R-:W0:Y:S01]  /*1530*/  LDCU UR4, c[0x0][0x388] ;  /* 0x00007100ff0477ac */ /* 0x000e220008000800 */
[----:B------:R-:W1:Y:S01]  /*1540*/  MUFU.RCP R19, R14 ;  /* 0x0000000e00137308 */ /* 0x000e620000001000 */
[----:B------:R-:W-:Y:S01]  /*1550*/  FADD R0, R12, -R17 ;  /* 0x800000110c007221 */ /* 0x000fe20000000000 */
[----:B------:R-:W-:Y:S03]  /*1560*/  BSSY.RECONVERGENT B3, `(.L_x_40) ;  /* 0x000000d000037945 */ /* 0x000fe60003800200 */
[----:B0-----:R-:W-:Y:S01]  /*1570*/  FMUL R0, R0, UR4 ;  /* 0x0000000400007c20 */ /* 0x001fe20008400000 */
[----:B-1----:R-:W-:-:S03]  /*1580*/  FFMA R12, -R14, R19, 1 ;  /* 0x3f8000000e0c7423 */ /* 0x002fc60000000113 */
[----:B------:R-:W0:Y:S01]  /*1590*/  FCHK P0, R0, R14 ;  /* 0x0000000e00007302 */ /* 0x000e220000000000 */
[----:B------:R-:W-:-:S04]  /*15a0*/  FFMA R19, R19, R12, R19 ;  /* 0x0000000c13137223 */ /* 0x000fc80000000013 */
[----:B------:R-:W-:-:S04]  /*15b0*/  FFMA R12, R0, R19, RZ ;  /* 0x00000013000c7223 */ /* 0x000fc800000000ff */
[----:B------:R-:W-:-:S04]  /*15c0*/  FFMA R16, -R14, R12, R0 ;  /* 0x0000000c0e107223 */ /* 0x000fc80000000100 */
[----:B------:R-:W-:Y:S01]  /*15d0*/  FFMA R16, R19, R16, R12 ;  /* 0x0000001013107223 */ /* 0x000fe2000000000c */
[----:B0-----:R-:W-:Y:S06]  /*15e0*/  @!P0 BRA `(.L_x_41) ;  /* 0x0000000000108947 */ /* 0x001fec0003800000 */
[----:B------:R-:W-:Y:S02]  /*15f0*/  MOV R23, R14 ;  /* 0x0000000e00177202 */ /* 0x000fe40000000f00 */
[----:B------:R-:W-:-:S07]  /*1600*/  MOV R17, 0x1620 ;  /* 0x0000162000117802 */ /* 0x000fce0000000f00 */
[----:B------:R-:W-:Y:S05]  /*1610*/  CALL.REL.NOINC `($__internal_0_$__cuda_sm3x_div_rn_noftz_f32_slowpath) ;  /* 0x0000000800547944 */ /* 0x000fea0003c00000 */
[----:B------:R-:W-:-:S07]  /*1620*/  MOV R16, R0 ;  /* 0x0000000000107202 */ /* 0x000fce0000000f00 */
.L_x_41:
[----:B------:R-:W-:Y:S05]  /*1630*/  BSYNC.RECONVERGENT B3 ;  /* 0x0000000000037941 */ /* 0x000fea0003800200 */
.L_x_40:
        /* <DEDUP_REMOVED lines=13> */
[----:B------:R-:W-:Y:S02]  /*1710*/  MOV R23, R14 ;  /* 0x0000000e00177202 */ /* 0x000fe40000000f00 */
[----:B------:R-:W-:-:S07]  /*1720*/  MOV R17, 0x1740 ;  /* 0x0000174000117802 */ /* 0x000fce0000000f00 */
[----:B------:R-:W-:Y:S05]  /*1730*/  CALL.REL.NOINC `($__internal_0_$__cuda_sm3x_div_rn_noftz_f32_slowpath) ;  /* 0x00000008000c7944 */ /* 0x000fea0003c00000 */
[----:B------:R-:W-:-:S07]  /*1740*/  MOV R25, R0 ;  /* 0x0000000000197202 */ /* 0x000fce0000000f00 */
.L_x_43:
[----:B------:R-:W-:Y:S05]  /*1750*/  BSYNC.RECONVERGENT B3 ;  /* 0x0000000000037941 */ /* 0x000fea0003800200 */
.L_x_42:
        /* <DEDUP_REMOVED lines=16> */
.L_x_45:
[----:B------:R-:W-:Y:S05]  /*1860*/  BSYNC.RECONVERGENT B3 ;  /* 0x0000000000037941 */ /* 0x000fea0003800200 */
.L_x_44:
[----:B------:R-:W-:Y:S01]  /*1870*/  MOV R19, R0 ;  /* 0x0000000000137202 */ /* 0x000fe20000000f00 */
[----:B------:R-:W-:Y:S06]  /*1880*/  BRA `(.L_x_39) ;  /* 0x0000000000d87947 */ /* 0x000fec0003800000 */
.L_x_38:
[----:B------:R-:W0:Y:S01]  /*1890*/  LDCU UR4, c[0x0][0x388] ;  /* 0x00007100ff0477ac */ /* 0x000e220008000800 */
[----:B------:R-:W1:Y:S01]  /*18a0*/  MUFU.RCP R21, R14 ;  /* 0x0000000e00157308 */ /* 0x000e620000001000 */
[----:B------:R-:W-:Y:S01]  /*18b0*/  FADD R19, R12, -R17 ;  /* 0x800000110c137221 */ /* 0x000fe20000000000 */
[----:B------:R-:W-:Y:S03]  /*18c0*/  BSSY.RECONVERGENT B3, `(.L_x_46) ;  /* 0x000000e000037945 */ /* 0x000fe60003800200 */
[----:B0-----:R-:W-:Y:S01]  /*18d0*/  FMUL R19, R19, -UR4 ;  /* 0x8000000413137c20 */ /* 0x001fe20008400000 */
        /* <DEDUP_REMOVED lines=12> */
.L_x_47:
[----:B------:R-:W-:Y:S05]  /*19a0*/  BSYNC.RECONVERGENT B3 ;  /* 0x0000000000037941 */ /* 0x000fea0003800200 */
.L_x_46:
        /* <DEDUP_REMOVED lines=17> */
.L_x_49:
[----:B------:R-:W-:Y:S05]  /*1ac0*/  BSYNC.RECONVERGENT B3 ;  /* 0x0000000000037941 */ /* 0x000fea0003800200 */
.L_x_48:
        /* <DEDUP_REMOVED lines=16> */
.L_x_51:
[----:B------:R-:W-:Y:S05]  /*1bd0*/  BSYNC.RECONVERGENT B3 ;  /* 0x0000000000037941 */ /* 0x000fea0003800200 */
.L_x_50:
[----:B------:R-:W-:-:S07]  /*1be0*/  MOV R19, R0 ;  /* 0x0000000000137202 */ /* 0x000fce0000000f00 */
.L_x_39:
[----:B------:R-:W-:Y:S05]  /*1bf0*/  BSYNC.RECONVERGENT B2 ;  /* 0x0000000000027941 */ /* 0x000fea0003800200 */
.L_x_37:
[----:B------:R1:W-:Y:S04]  /*1c00*/  STS [R6], R16 ;  /* 0x0000001006007388 */ /* 0x0003e80000000800 */
[----:B------:R1:W-:Y:S04]  /*1c10*/  STS [R6+0x4], R25 ;  /* 0x0000041906007388 */ /* 0x0003e80000000800 */
[----:B------:R1:W-:Y:S02]  /*1c20*/  STS [R6+0x8], R19 ;  /* 0x0000081306007388 */ /* 0x0003e40000000800 */
.L_x_36:
[----:B------:R-:W-:Y:S05]  /*1c30*/  WARPSYNC.ALL ;  /* 0x0000000000007948 */ /* 0x000fea0003800000 */
[----:B------:R-:W-:Y:S01]  /*1c40*/  BAR.SYNC.DEFER_BLOCKING 0x0 ;  /* 0x0000000000007b1d */ /* 0x000fe20000010000 */
[----:B------:R-:W-:-:S05]  /*1c50*/  IADD3 R3, PT, PT, R3, 0x1, RZ ;  /* 0x0000000103037810 */ /* 0x000fca0007ffe0ff */
[----:B------:R-:W2:Y:S01]  /*1c60*/  LDCU UR4, c[0x0][0x384] ;  /* 0x00007080ff0477ac */ /* 0x000ea20008000800 */
[----:B------:R-:W-:Y:S01]  /*1c70*/  LDS R0, [R7] ;  /* 0x0000000007007984 */ /* 0x000fe20000000800 */
[----:B--2---:R-:W-:-:S03]  /*1c80*/  ISETP.NE.AND P0, PT, R3, UR4, PT ;  /* 0x0000000403007c0c */ /* 0x004fc6000bf05270 */
[----:B------:R-:W2:Y:S04]  /*1c90*/  LDS R13, [R6] ;  /* 0x00000000060d7984 */ /* 0x000ea80000000800 */
[----:B------:R-:W-:Y:S01]  /*1ca0*/  LDS R12, [R7+0x4] ;  /* 0x00000400070c7984 */ /* 0x000fe20000000800 */
[----:B--2---:R-:W-:-:S04]  /*1cb0*/  FADD R13, R0, R13 ;  /* 0x0000000d000d7221 */ /* 0x004fc80000000000 */
[----:B------:R-:W-:-:S05]  /*1cc0*/  FMUL R0, R2, R13 ;  /* 0x0000000d02007220 */ /* 0x000fca0000400000 */
[----:B------:R-:W-:Y:S04]  /*1cd0*/  STS [R7], R0 ;  /* 0x0000000007007388 */ /* 0x000fe80000000800 */
[----:B------:R-:W2:Y:S02]  /*1ce0*/  LDS R13, [R6+0x4] ;  /* 0x00000400060d7984 */ /* 0x000ea40000000800 */
[----:B--2---:R-:W-:-:S04]  /*1cf0*/  FADD R13, R12, R13 ;  /* 0x0000000d0c0d7221 */ /* 0x004fc80000000000 */
[----:B------:R-:W-:Y:S02]  /*1d00*/  FMUL R12, R2, R13 ;  /* 0x0000000d020c7220 */ /* 0x000fe40000400000 */
[----:B------:R-:W-:Y:S04]  /*1d10*/  LDS R13, [R7+0x8] ;  /* 0x00000800070d7984 */ /* 0x000fe80000000800 */
[----:B------:R-:W-:Y:S04]  /*1d20*/  STS [R7+0x4], R12 ;  /* 0x0000040c07007388 */ /* 0x000fe80000000800 */
[----:B------:R-:W2:Y:S02]  /*1d30*/  LDS R14, [R6+0x8] ;  /* 0x00000800060e7984 */ /* 0x000ea40000000800 */
[----:B--2---:R-:W-:-:S04]  /*1d40*/  FADD R13, R13, R14 ;  /* 0x0000000e0d0d7221 */ /* 0x004fc80000000000 */
[----:B------:R-:W-:-:S05]  /*1d50*/  FMUL R14, R2, R13 ;  /* 0x0000000d020e7220 */ /* 0x000fca0000400000 */
[----:B------:R-:W-:Y:S04]  /*1d60*/  STS [R7+0x8], R14 ;  /* 0x0000080e07007388 */ /* 0x000fe80000000800 */
[----:B------:R-:W2:Y:S04]  /*1d70*/  LDS R13, [R8] ;  /* 0x00000000080d7984 */ /* 0x000ea80000000800 */
[----:B------:R-:W3:Y:S04]  /*1d80*/  LDS R15, [R8+0x4] ;  /* 0x00000400080f7984 */ /* 0x000ee80000000800 */
[----:B------:R-:W4:Y:S01]  /*1d90*/  LDS R17, [R8+0x8] ;  /* 0x0000080008117984 */ /* 0x000f220000000800 */
[----:B--2---:R-:W-:Y:S01]  /*1da0*/  FADD R13, R0, R13 ;  /* 0x0000000d000d7221 */ /* 0x004fe20000000000 */
[----:B---3--:R-:W-:-:S04]  /*1db0*/  FADD R15, R12, R15 ;  /* 0x0000000f0c0f7221 */ /* 0x008fc80000000000 */
[----:B------:R2:W-:Y:S01]  /*1dc0*/  STS [R8], R13 ;  /* 0x0000000d08007388 */ /* 0x0005e20000000800 */
[----:B----4-:R-:W-:-:S03]  /*1dd0*/  FADD R17, R14, R17 ;  /* 0x000000110e117221 */ /* 0x010fc60000000000 */
[----:B------:R2:W-:Y:S04]  /*1de0*/  STS [R8+0x4], R15 ;  /* 0x0000040f08007388 */ /* 0x0005e80000000800 */
[----:B------:R2:W-:Y:S01]  /*1df0*/  STS [R8+0x8], R17 ;  /* 0x0000081108007388 */ /* 0x0005e20000000800 */
[----:B------:R-:W-:Y:S05]  /*1e00*/  @P0 BRA `(.L_x_52) ;  /* 0xffffffe400200947 */ /* 0x000fea000383ffff */
.L_x_0:
[----:B------:R-:W3:Y:S02]  /*1e10*/  LDCU UR4, c[0x0][0x380] ;  /* 0x00007000ff0477ac */ /* 0x000ee40008000800 */
[----:B---3--:R-:W-:Y:S01]  /*1e20*/  ISETP.GE.AND P0, PT, R9, UR4, PT ;  /* 0x0000000409007c0c */ /* 0x008fe2000bf06270 */
[----:B------:R-:W-:Y:S05]  /*1e30*/  WARPSYNC.ALL ;  /* 0x0000000000007948 */ /* 0x000fea0003800000 */
[----:B------:R-:W-:Y:S07]  /*1e40*/  BAR.SYNC.DEFER_BLOCKING 0x0 ;  /* 0x0000000000007b1d */ /* 0x000fee0000010000 */
[----:B------:R-:W-:Y:S05]  /*1e50*/  @P0 EXIT ;  /* 0x000000000000094d */ /* 0x000fea0003800000 */
[----:B------:R-:W3:Y:S01]  /*1e60*/  LDS R11, [R8] ;  /* 0x00000000080b7984 */ /* 0x000ee20000000800 */
[----:B------:R-:W4:Y:S03]  /*1e70*/  LDC.64 R2, c[0x0][0x390] ;  /* 0x0000e400ff027b82 */ /* 0x000f260000000a00 */
[----:B--2---:R-:W2:Y:S04]  /*1e80*/  LDS R13, [R8+0x4] ;  /* 0x00000400080d7984 */ /* 0x004ea80000000800 */
[----:B------:R-:W5:Y:S01]  /*1e90*/  LDS R15, [R8+0x8] ;  /* 0x00000800080f7984 */ /* 0x000f620000000800 */
[----:B------:R-:W3:Y:S03]  /*1ea0*/  LDC.64 R4, c[0x0][0x398] ;  /* 0x0000e600ff047b82 */ /* 0x000ee60000000a00 */
[----:B------:R-:W5:Y:S04]  /*1eb0*/  LDS R17, [R7] ;  /* 0x0000000007117984 */ /* 0x000f680000000800 */
[----:B01----:R-:W0:Y:S04]  /*1ec0*/  LDS R19, [R7+0x4] ;  /* 0x0000040007137984 */ /* 0x003e280000000800 */
[----:B------:R-:W1:Y:S01]  /*1ed0*/  LDS R21, [R7+0x8] ;  /* 0x0000080007157984 */ /* 0x000e620000000800 */
[----:B----4-:R-:W-:-:S04]  /*1ee0*/  IMAD.WIDE R2, R9, 0xc, R2 ;  /* 0x0000000c09027825 */ /* 0x010fc800078e0202 */
[----:B---3--:R-:W-:Y:S01]  /*1ef0*/  IMAD.WIDE R4, R9, 0xc, R4 ;  /* 0x0000000c09047825 */ /* 0x008fe200078e0204 */
[----:B------:R-:W-:Y:S04]  /*1f00*/  STG.E desc[UR6][R2.64], R11 ;  /* 0x0000000b02007986 */ /* 0x000fe8000c101906 */
[----:B--2---:R-:W-:Y:S04]  /*1f10*/  STG.E desc[UR6][R2.64+0x4], R13 ;  /* 0x0000040d02007986 */ /* 0x004fe8000c101906 */
[----:B-----5:R-:W-:Y:S04]  /*1f20*/  STG.E desc[UR6][R2.64+0x8], R15 ;  /* 0x0000080f02007986 */ /* 0x020fe8000c101906 */
[----:B------:R-:W-:Y:S04]  /*1f30*/  STG.E desc[UR6][R4.64], R17 ;  /* 0x0000001104007986 */ /* 0x000fe8000c101906 */
[----:B0-----:R-:W-:Y:S04]  /*1f40*/  STG.E desc[UR6][R4.64+0x4], R19 ;  /* 0x0000041304007986 */ /* 0x001fe8000c101906 */
[----:B-1----:R-:W-:Y:S01]  /*1f50*/  STG.E desc[UR6][R4.64+0x8], R21 ;  /* 0x0000081504007986 */ /* 0x002fe2000c101906 */
[----:B------:R-:W-:Y:S05]  /*1f60*/  EXIT ;  /* 0x000000000000794d */ /* 0x000fea0003800000 */
        .weak           $__internal_0_$__cuda_sm3x_div_rn_noftz_f32_slowpath
        .type           $__internal_0_$__cuda_sm3x_div_rn_noftz_f32_slowpath,@function
        .size           $__internal_0_$__cuda_sm3x_div_rn_noftz_f32_slowpath,(.L_x_65 - $__internal_0_$__cuda_sm3x_div_rn_noftz_f32_slowpath)
$__internal_0_$__cuda_sm3x_div_rn_noftz_f32_slowpath:
[----:B------:R-:W-:Y:S01]  /*1f70*/  SHF.R.U32.HI R18, RZ, 0x17, R23 ;  /* 0x00000017ff127819 */ /* 0x000fe20000011617 */
[----:B------:R-:W-:Y:S01]  /*1f80*/  BSSY.RECONVERGENT B0, `(.L_x_53) ;  /* 0x0000063000007945 */ /* 0x000fe20003800200 */
[----:B------:R-:W-:Y:S02]  /*1f90*/  SHF.R.U32.HI R22, RZ, 0x17, R0 ;  /* 0x00000017ff167819 */ /* 0x000fe40000011600 */
[----:B------:R-:W-:Y:S02]  /*1fa0*/  LOP3.LUT R18, R18, 0xff, RZ, 0xc0, !PT ;  /* 0x000000ff12127812 */ /* 0x000fe400078ec0ff */
[----:B------:R-:W-:Y:S02]  /*1fb0*/  LOP3.LUT R22, R22, 0xff, RZ, 0xc0, !PT ;  /* 0x000000ff16167812 */ /* 0x000fe400078ec0ff */
[----:B------:R-:W-:Y:S02]  /*1fc0*/  IADD3 R20, PT, PT, R18, -0x1, RZ ;  /* 0xffffffff12147810 */ /* 0x000fe40007ffe0ff */
[----:B------:R-:W-:-:S02]  /*1fd0*/  IADD3 R21, PT, PT, R22, -0x1, RZ ;  /* 0xffffffff16157810 */ /* 0x000fc40007ffe0ff */
[----:B------:R-:W-:-:S04]  /*1fe0*/  ISETP.GT.U32.AND P0, PT, R20, 0xfd, PT ;  /* 0x000000fd1400780c */ /* 0x000fc80003f04070 */
[----:B------:R-:W-:-:S13]  /*1ff0*/  ISETP.GT.U32.OR P0, PT, R21, 0xfd, P0 ;  /* 0x000000fd1500780c */ /* 0x000fda0000704470 */
[----:B------:R-:W-:Y:S01]  /*2000*/  @!P0 MOV R19, RZ ;  /* 0x000000ff00138202 */ /* 0x000fe20000000f00 */
[----:B------:R-:W-:Y:S06]  /*2010*/  @!P0 BRA `(.L_x_54) ;  /* 0x00000000005c8947 */ /* 0x000fec0003800000 */
[----:B------:R-:W-:Y:S02]  /*2020*/  FSETP.GTU.FTZ.AND P0, PT, |R0|, +INF , PT ;  /* 0x7f8000000000780b */ /* 0x000fe40003f1c200 */
[----:B------:R-:W-:-:S04]  /*2030*/  FSETP.GTU.FTZ.AND P1, PT, |R23|, +INF , PT ;  /* 0x7f8000001700780b */ /* 0x000fc80003f3c200 */
[----:B------:R-:W-:-:S13]  /*2040*/  PLOP3.LUT P0, PT, P0, P1, PT, 0xf8, 0x8f ;  /* 0x00000000008f781c */ /* 0x000fda0000703f70 */
[----:B------:R-:W-:Y:S05]  /*2050*/  @P0 BRA `(.L_x_55) ;  /* 0x0000000400500947 */ /* 0x000fea0003800000 */
[----:B------:R-:W-:-:S13]  /*2060*/  LOP3.LUT P0, RZ, R23, 0x7fffffff, R0, 0xc8, !PT ;  /* 0x7fffffff17ff7812 */ /* 0x000fda000780c800 */
[----:B------:R-:W-:Y:S05]  /*2070*/  @!P0 BRA `(.L_x_56) ;  /* 0x0000000400408947 */ /* 0x000fea0003800000 */
[C---:B------:R-:W-:Y:S02]  /*2080*/  FSETP.NEU.FTZ.AND P2, PT, |R0|.reuse, +INF , PT ;  /* 0x7f8000000000780b */ /* 0x040fe40003f5d200 */
[----:B------:R-:W-:Y:S02]  /*2090*/  FSETP.NEU.FTZ.AND P1, PT, |R23|, +INF , PT ;  /* 0x7f8000001700780b */ /* 0x000fe40003f3d200 */
[----:B------:R-:W-:-:S11]  /*20a0*/  FSETP.NEU.FTZ.AND P0, PT, |R0|, +INF , PT ;  /* 0x7f8000000000780b */ /* 0x000fd60003f1d200 */
[----:B------:R-:W-:Y:S05]  /*20b0*/  @!P1 BRA !P2, `(.L_x_56) ;  /* 0x0000000400309947 */ /* 0x000fea0005000000 */
[----:B------:R-:W-:-:S04]  /*20c0*/  LOP3.LUT P2, RZ, R0, 0x7fffffff, RZ, 0xc0, !PT ;  /* 0x7fffffff00ff7812 */ /* 0x000fc8000784c0ff */
[----:B------:R-:W-:-:S13]  /*20d0*/  PLOP3.LUT P1, PT, P1, P2, PT, 0x2f, 0xf2 ;  /* 0x0000000000f2781c */ /* 0x000fda0000f24577 */
[----:B------:R-:W-:Y:S05]  /*20e0*/  @P1 BRA `(.L_x_57) ;  /* 0x00000004001c1947 */ /* 0x000fea0003800000 */
[----:B------:R-:W-:-:S04]  /*20f0*/  LOP3.LUT P1, RZ, R23, 0x7fffffff, RZ, 0xc0, !PT ;  /* 0x7fffffff17ff7812 */ /* 0x000fc8000782c0ff */
[----:B------:R-:W-:-:S13]  /*2100*/  PLOP3.LUT P0, PT, P0, P1, PT, 0x2f, 0xf2 ;  /* 0x0000000000f2781c */ /* 0x000fda0000702577 */
[----:B------:R-:W-:Y:S05]  /*2110*/  @P0 BRA `(.L_x_58) ;  /* 0x0000000400040947 */ /* 0x000fea0003800000 */
[----:B------:R-:W-:Y:S02]  /*2120*/  ISETP.GE.AND P0, PT, R21, RZ, PT ;  /* 0x000000ff1500720c */ /* 0x000fe40003f06270 */
[----:B------:R-:W-:-:S11]  /*2130*/  ISETP.GE.AND P1, PT, R20, RZ, PT ;  /* 0x000000ff1400720c */ /* 0x000fd60003f26270 */
[----:B------:R-:W-:Y:S01]  /*2140*/  @P0 MOV R19, RZ ;  /* 0x000000ff00130202 */ /* 0x000fe20000000f00 */
[----:B------:R-:W-:Y:S01]  /*2150*/  @!P0 FFMA R0, R0, 1.84467440737095516160e+19, RZ ;  /* 0x5f80000000008823 */ /* 0x000fe200000000ff */
[----:B------:R-:W-:Y:S01]  /*2160*/  @!P0 MOV R19, 0xffffffc0 ;  /* 0xffffffc000138802 */ /* 0x000fe20000000f00 */
[----:B------:R-:W-:-:S03]  /*2170*/  @!P1 FFMA R23, R23, 1.84467440737095516160e+19, RZ ;  /* 0x5f80000017179823 */ /* 0x000fc600000000ff */
[----:B------:R-:W-:-:S07]  /*2180*/  @!P1 IADD3 R19, PT, PT, R19, 0x40, RZ ;  /* 0x0000004013139810 */ /* 0x000fce0007ffe0ff */
.L_x_54:
[----:B------:R-:W-:Y:S01]  /*2190*/  LEA R21, R18, 0xc0800000, 0x17 ;  /* 0xc080000012157811 */ /* 0x000fe200078eb8ff */
[----:B------:R-:W-:Y:S01]  /*21a0*/  BSSY.RECONVERGENT B1, `(.L_x_59) ;  /* 0x0000036000017945 */ /* 0x000fe20003800200 */
[----:B------:R-:W-:Y:S02]  /*21b0*/  IADD3 R22, PT, PT, R22, -0x7f, RZ ;  /* 0xffffff8116167810 */ /* 0x000fe40007ffe0ff */
[----:B------:R-:W-:-:S03]  /*21c0*/  IADD3 R21, PT, PT, -R21, R23, RZ ;  /* 0x0000001715157210 */ /* 0x000fc60007ffe1ff */
[C---:B------:R-:W-:Y:S01]  /*21d0*/  IMAD R0, R22.reuse, -0x800000, R0 ;  /* 0xff80000016007824 */ /* 0x040fe200078e0200 */
[----:B------:R0:W1:Y:S01]  /*21e0*/  MUFU.RCP R20, R21 ;  /* 0x0000001500147308 */ /* 0x0000620000001000 */
[----:B------:R-:W-:-:S04]  /*21f0*/  IADD3 R22, PT, PT, R22, 0x7f, -R18 ;  /* 0x0000007f16167810 */ /* 0x000fc80007ffe812 */
[----:B------:R-:W-:Y:S01]  /*2200*/  IADD3 R19, PT, PT, R22, R19, RZ ;  /* 0x0000001316137210 */ /* 0x000fe20007ffe0ff */
[----:B0-----:R-:W-:-:S04]  /*2210*/  FADD.FTZ R21, -R21, -RZ ;  /* 0x800000ff15157221 */ /* 0x001fc80000010100 */
[----:B-1----:R-:W-:-:S04]  /*2220*/  FFMA R23, R20, R21, 1 ;  /* 0x3f80000014177423 */ /* 0x002fc80000000015 */
[----:B------:R-:W-:-:S04]  /*2230*/  FFMA R20, R20, R23, R20 ;  /* 0x0000001714147223 */ /* 0x000fc80000000014 */
[----:B------:R-:W-:-:S04]  /*2240*/  FFMA R23, R0, R20, RZ ;  /* 0x0000001400177223 */ /* 0x000fc800000000ff */
[----:B------:R-:W-:-:S04]  /*2250*/  FFMA R24, R21, R23, R0 ;  /* 0x0000001715187223 */ /* 0x000fc80000000000 */
[----:B------:R-:W-:-:S04]  /*2260*/  FFMA R24, R20, R24, R23 ;  /* 0x0000001814187223 */ /* 0x000fc80000000017 */
[----:B------:R-:W-:-:S04]  /*2270*/  FFMA R0, R21, R24, R0 ;  /* 0x0000001815007223 */ /* 0x000fc80000000000 */
[----:B------:R-:W-:-:S05]  /*2280*/  FFMA R21, R20, R0, R24 ;  /* 0x0000000014157223 */ /* 0x000fca0000000018 */
[----:B------:R-:W-:-:S04]  /*2290*/  SHF.R.U32.HI R18, RZ, 0x17, R21 ;  /* 0x00000017ff127819 */ /* 0x000fc80000011615 */
[----:B------:R-:W-:-:S04]  /*22a0*/  LOP3.LUT R18, R18, 0xff, RZ, 0xc0, !PT ;  /* 0x000000ff12127812 */ /* 0x000fc800078ec0ff */
[----:B------:R-:W-:-:S04]  /*22b0*/  IADD3 R18, PT, PT, R18, R19, RZ ;  /* 0x0000001312127210 */ /* 0x000fc80007ffe0ff */
[----:B------:R-:W-:-:S04]  /*22c0*/  IADD3 R22, PT, PT, R18, -0x1, RZ ;  /* 0xffffffff12167810 */ /* 0x000fc80007ffe0ff */
[----:B------:R-:W-:-:S13]  /*22d0*/  ISETP.GE.U32.AND P0, PT, R22, 0xfe, PT ;  /* 0x000000fe1600780c */ /* 0x000fda0003f06070 */
[----:B------:R-:W-:Y:S05]  /*22e0*/  @!P0 BRA `(.L_x_60) ;  /* 0x0000000000808947 */ /* 0x000fea0003800000 */
[----:B------:R-:W-:-:S13]  /*22f0*/  ISETP.GT.AND P0, PT, R18, 0xfe, PT ;  /* 0x000000fe1200780c */ /* 0x000fda0003f04270 */
[----:B------:R-:W-:Y:S05]  /*2300*/  @P0 BRA `(.L_x_61) ;  /* 0x00000000006c0947 */ /* 0x000fea0003800000 */
[----:B------:R-:W-:-:S13]  /*2310*/  ISETP.GE.AND P0, PT, R18, 0x1, PT ;  /* 0x000000011200780c */ /* 0x000fda0003f06270 */
[----:B------:R-:W-:Y:S05]  /*2320*/  @P0 BRA `(.L_x_62) ;  /* 0x0000000000740947 */ /* 0x000fea0003800000 */
[----:B------:R-:W-:Y:S02]  /*2330*/  ISETP.GE.AND P0, PT, R18, -0x18, PT ;  /* 0xffffffe81200780c */ /* 0x000fe40003f06270 */
[----:B------:R-:W-:-:S11]  /*2340*/  LOP3.LUT R21, R21, 0x80000000, RZ, 0xc0, !PT ;  /* 0x8000000015157812 */ /* 0x000fd600078ec0ff */
[----:B------:R-:W-:Y:S05]  /*2350*/  @!P0 BRA `(.L_x_62) ;  /* 0x0000000000688947 */ /* 0x000fea0003800000 */
[CCC-:B------:R-:W-:Y:S01]  /*2360*/  FFMA.RZ R19, R20.reuse, R0.reuse, R24.reuse ;  /* 0x0000000014137223 */ /* 0x1c0fe2000000c018 */
[CCC-:B------:R-:W-:Y:S01]  /*2370*/  FFMA.RP R22, R20.reuse, R0.reuse, R24.reuse ;  /* 0x0000000014167223 */ /* 0x1c0fe20000008018 */
[----:B------:R-:W-:Y:S01]  /*2380*/  FFMA.RM R20, R20, R0, R24 ;  /* 0x0000000014147223 */ /* 0x000fe20000004018 */
[C---:B------:R-:W-:Y:S02]  /*2390*/  IADD3 R0, PT, PT, R18.reuse, 0x20, RZ ;  /* 0x0000002012007810 */ /* 0x040fe40007ffe0ff */
[----:B------:R-:W-:Y:S02]  /*23a0*/  LOP3.LUT R19, R19, 0x7fffff, RZ, 0xc0, !PT ;  /* 0x007fffff13137812 */ /* 0x000fe400078ec0ff */
[C---:B------:R-:W-:Y:S02]  /*23b0*/  ISETP.NE.AND P2, PT, R18.reuse, RZ, PT ;  /* 0x000000ff1200720c */ /* 0x040fe40003f45270 */
[----:B------:R-:W-:Y:S02]  /*23c0*/  LOP3.LUT R19, R19, 0x800000, RZ, 0xfc, !PT ;  /* 0x0080000013137812 */ /* 0x000fe400078efcff */
[----:B------:R-:W-:-:S02]  /*23d0*/  ISETP.NE.AND P1, PT, R18, RZ, PT ;  /* 0x000000ff1200720c */ /* 0x000fc40003f25270 */
[----:B------:R-:W-:Y:S02]  /*23e0*/  IADD3 R18, PT, PT, -R18, RZ, RZ ;  /* 0x000000ff12127210 */ /* 0x000fe40007ffe1ff */
[----:B------:R-:W-:Y:S02]  /*23f0*/  SHF.L.U32 R0, R19, R0, RZ ;  /* 0x0000000013007219 */ /* 0x000fe400000006ff */
[----:B------:R-:W-:Y:S02]  /*2400*/  FSETP.NEU.FTZ.AND P0, PT, R22, R20, PT ;  /* 0x000000141600720b */ /* 0x000fe40003f1d000 */
[----:B------:R-:W-:Y:S02]  /*2410*/  SEL R18, R18, RZ, P2 ;  /* 0x000000ff12127207 */ /* 0x000fe40001000000 */
[----:B------:R-:W-:Y:S02]  /*2420*/  ISETP.NE.AND P1, PT, R0, RZ, P1 ;  /* 0x000000ff0000720c */ /* 0x000fe40000f25270 */
[----:B------:R-:W-:-:S02]  /*2430*/  SHF.R.U32.HI R19, RZ, R18, R19 ;  /* 0x00000012ff137219 */ /* 0x000fc40000011613 */
[----:B------:R-:W-:Y:S02]  /*2440*/  PLOP3.LUT P0, PT, P0, P1, PT, 0xf8, 0x8f ;  /* 0x00000000008f781c */ /* 0x000fe40000703f70 */
[----:B------:R-:W-:Y:S02]  /*2450*/  SHF.R.U32.HI R18, RZ, 0x1, R19 ;  /* 0x00000001ff127819 */ /* 0x000fe40000011613 */
[----:B------:R-:W-:-:S04]  /*2460*/  SEL R0, RZ, 0x1, !P0 ;  /* 0x00000001ff007807 */ /* 0x000fc80004000000 */
[----:B------:R-:W-:-:S04]  /*2470*/  LOP3.LUT R0, R0, 0x1, R18, 0xf8, !PT ;  /* 0x0000000100007812 */ /* 0x000fc800078ef812 */
[----:B------:R-:W-:-:S04]  /*2480*/  LOP3.LUT R0, R0, R19, RZ, 0xc0, !PT ;  /* 0x0000001300007212 */ /* 0x000fc800078ec0ff */
[----:B------:R-:W-:-:S04]  /*2490*/  IADD3 R0, PT, PT, R18, R0, RZ ;  /* 0x0000000012007210 */ /* 0x000fc80007ffe0ff */
[----:B------:R-:W-:Y:S01]  /*24a0*/  LOP3.LUT R21, R0, R21, RZ, 0xfc, !PT ;  /* 0x0000001500157212 */ /* 0x000fe200078efcff */
[----:B------:R-:W-:Y:S06]  /*24b0*/  BRA `(.L_x_62) ;  /* 0x0000000000107947 */ /* 0x000fec0003800000 */
.L_x_61:
[----:B------:R-:W-:-:S04]  /*24c0*/  LOP3.LUT R21, R21, 0x80000000, RZ, 0xc0, !PT ;  /* 0x8000000015157812 */ /* 0x000fc800078ec0ff */
[----:B------:R-:W-:Y:S01]  /*24d0*/  LOP3.LUT R21, R21, 0x7f800000, RZ, 0xfc, !PT ;  /* 0x7f80000015157812 */ /* 0x000fe200078efcff */
[----:B------:R-:W-:Y:S06]  /*24e0*/  BRA `(.L_x_62) ;  /* 0x0000000000047947 */ /* 0x000fec0003800000 */
.L_x_60:
[----:B------:R-:W-:-:S07]  /*24f0*/  LEA R21, R19, R21, 0x17 ;  /* 0x0000001513157211 */ /* 0x000fce00078eb8ff */
.L_x_62:
[----:B------:R-:W-:Y:S05]  /*2500*/  BSYNC.RECONVERGENT B1 ;  /* 0x0000000000017941 */ /* 0x000fea0003800200 */
.L_x_59:
[----:B------:R-:W-:Y:S01]  /*2510*/  MOV R0, R21 ;  /* 0x0000001500007202 */ /* 0x000fe20000000f00 */
[----:B------:R-:W-:Y:S06]  /*2520*/  BRA `(.L_x_63) ;  /* 0x0000000000207947 */ /* 0x000fec0003800000 */
.L_x_58:
[----:B------:R-:W-:-:S04]  /*2530*/  LOP3.LUT R0, R23, 0x80000000, R0, 0x48, !PT ;  /* 0x8000000017007812 */ /* 0x000fc800078e4800 */
[----:B------:R-:W-:Y:S01]  /*2540*/  LOP3.LUT R0, R0, 0x7f800000, RZ, 0xfc, !PT ;  /* 0x7f80000000007812 */ /* 0x000fe200078efcff */
[----:B------:R-:W-:Y:S06]  /*2550*/  BRA `(.L_x_63) ;  /* 0x0000000000147947 */ /* 0x000fec0003800000 */
.L_x_57:
[----:B------:R-:W-:Y:S01]  /*2560*/  LOP3.LUT R0, R23, 0x80000000, R0, 0x48, !PT ;  /* 0x8000000017007812 */ /* 0x000fe200078e4800 */
[----:B------:R-:W-:Y:S06]  /*2570*/  BRA `(.L_x_63) ;  /* 0x00000000000c7947 */ /* 0x000fec0003800000 */
.L_x_56:
[----:B------:R-:W0:Y:S01]  /*2580*/  MUFU.RSQ R0, -QNAN ;  /* 0xffc0000000007908 */ /* 0x000e220000001400 */
[----:B------:R-:W-:Y:S05]  /*2590*/  BRA `(.L_x_63) ;  /* 0x0000000000047947 */ /* 0x000fea0003800000 */
.L_x_55:
[----:B------:R-:W-:-:S07]  /*25a0*/  FADD.FTZ R0, R0, R23 ;  /* 0x0000001700007221 */ /* 0x000fce0000010000 */
.L_x_63:
[----:B------:R-:W-:Y:S05]  /*25b0*/  BSYNC.RECONVERGENT B0 ;  /* 0x0000000000007941 */ /* 0x000fea0003800200 */
.L_x_53:
[----:B------:R-:W-:Y:S01]  /*25c0*/  HFMA2 R19, -RZ, RZ, 0, 0 ;  /* 0x00000000ff137431 */ /* 0x000fe200000001ff */
[----:B------:R-:W-:-:S04]  /*25d0*/  MOV R18, R17 ;  /* 0x0000001100127202 */ /* 0x000fc80000000f00 */
[----:B0-----:R-:W-:Y:S05]  /*25e0*/  RET.REL.NODEC R18 `(_Z7iterateiiffP6float3S0_) ;  /* 0xffffffd812847950 */ /* 0x001fea0003c3ffff */
.L_x_64:
[----:B------:R-:W-:-:S00]  /*25f0*/  BRA `(.L_x_64) ;  /* 0xfffffffc00fc7947 */ /* 0x000fc0000383ffff */
[----:B------:R-:W-:-:S00]  /*2600*/  NOP ;  /* 0x0000000000007918 */ /* 0x000fc00000000000 */
[----:B------:R-:W-:-:S00]  /*2610*/  NOP ;  /* 0x0000000000007918 */ /* 0x000fc00000000000 */
[----:B------:R-:W-:-:S00]  /*2620*/  NOP ;  /* 0x0000000000007918 */ /* 0x000fc00000000000 */
[----:B------:R-:W-:-:S00]  /*2630*/  NOP ;  /* 0x0000000000007918 */ /* 0x000fc00000000000 */
[----:B------:R-:W-:-:S00]  /*2640*/  NOP ;  /* 0x0000000000007918 */ /* 0x000fc00000000000 */
[----:B------:R-:W-:-:S00]  /*2650*/  NOP ;  /* 0x0000000000007918 */ /* 0x000fc00000000000 */
[----:B------:R-:W-:-:S00]  /*2660*/  NOP ;  /* 0x0000000000007918 */ /* 0x000fc00000000000 */
[----:B------:R-:W-:-:S00]  /*2670*/  NOP ;  /* 0x0000000000007918 */ /* 0x000fc00000000000 */
.L_x_65:


//--------------------- .nv.shared._Z7iterateiiffP6float3S0_ --------------------------
	.section	.nv.shared._Z7iterateiiffP6float3S0_,"aw",@nobits
	.sectionflags	@""
	.align	16
	.zero		1024


//--------------------- .nv.shared.reserved.0     --------------------------
	.section	.nv.shared.reserved.0,"aw",@nobits
	.weak		__nv_reservedSMEM_offset_0_alias
	.size		__nv_reservedSMEM_offset_0_alias, 0, 64
	.other		__nv_reservedSMEM_offset_0_alias,@"STO_CUDA_RESERVED_SHARED STV_DEFAULT"
__nv_reservedSMEM_offset_0_alias:
	.zero		0
	.zero		64


//--------------------- .nv.constant0._Z7iterateiiffP6float3S0_ --------------------------
	.section	.nv.constant0._Z7iterateiiffP6float3S0_,"a",@progbits
	.sectionflags	@""
	.align	4
.nv.constant0._Z7iterateiiffP6float3S0_:
	.zero		928


//--------------------- SYMBOLS --------------------------

	.type		.nv.reservedSmem.offset0,@object
	.size		.nv.reservedSmem.offset0,0x4
	.type		.nv.reservedSmem.cap,@object
	.size		.nv.reservedSmem.cap,0x4
